	.headerflags	@"EF_CUDA_TEXMODE_UNIFIED EF_CUDA_64BIT_ADDRESS EF_CUDA_ACCELERATORS EF_CUDA_SM90 EF_CUDA_VIRTUAL_SM(EF_CUDA_SM90)"
	.elftype	@"ET_EXEC"


//--------------------- .nv.info                  --------------------------
	.section	.nv.info,"",@"SHT_CUDA_INFO"
	.align	4


	//----- nvinfo : EIATTR_REGCOUNT
	.align		4
        /*0000*/ 	.byte	0x04, 0x2f
        /*0002*/ 	.short	(.L_3 - .L_2)
	.align		4
.L_2:
        /*0004*/ 	.word	index@(triton_poi_fused__native_batch_norm_legit_no_training_relu_8)
        /*0008*/ 	.word	0x00000011


	//----- nvinfo : EIATTR_MIN_STACK_SIZE
	.align		4
.L_3:
        /*000c*/ 	.byte	0x04, 0x12
        /*000e*/ 	.short	(.L_5 - .L_4)
	.align		4
.L_4:
        /*0010*/ 	.word	index@(triton_poi_fused__native_batch_norm_legit_no_training_relu_8)
        /*0014*/ 	.word	0x00000000


	//----- nvinfo : EIATTR_FRAME_SIZE
	.align		4
.L_5:
        /*0018*/ 	.byte	0x04, 0x11
        /*001a*/ 	.short	(.L_7 - .L_6)
	.align		4
.L_6:
        /*001c*/ 	.word	index@(triton_poi_fused__native_batch_norm_legit_no_training_relu_8)
        /*0020*/ 	.word	0x00000000


	//----- nvinfo : EIATTR_MIN_STACK_SIZE
	.align		4
.L_7:
        /*0024*/ 	.byte	0x04, 0x12
        /*0026*/ 	.short	(.L_9 - .L_8)
	.align		4
.L_8:
        /*0028*/ 	.word	index@(triton_poi_fused__native_batch_norm_legit_no_training_relu_8)
        /*002c*/ 	.word	0x00000000
.L_9:


//--------------------- .nv.info.triton_poi_fused__native_batch_norm_legit_no_training_relu_8 --------------------------
	.section	.nv.info.triton_poi_fused__native_batch_norm_legit_no_training_relu_8,"",@"SHT_CUDA_INFO"
	.sectionflags	@""
	.align	4


	//----- nvinfo : EIATTR_CUDA_API_VERSION
	.align		4
        /*0000*/ 	.byte	0x04, 0x37
        /*0002*/ 	.short	(.L_11 - .L_10)
.L_10:
        /*0004*/ 	.word	0x0000007c


	//----- nvinfo : EIATTR_KPARAM_INFO
	.align		4
.L_11:
        /*0008*/ 	.byte	0x04, 0x17
        /*000a*/ 	.short	(.L_13 - .L_12)
.L_12:
        /*000c*/ 	.word	0x00000000
        /*0010*/ 	.short	0x0006
        /*0012*/ 	.short	0x0030
        /*0014*/ 	.byte	0x00, 0xf0, 0x11, 0x00


	//----- nvinfo : EIATTR_KPARAM_INFO
	.align		4
.L_13:
        /*0018*/ 	.byte	0x04, 0x17
        /*001a*/ 	.short	(.L_15 - .L_14)
.L_14:
        /*001c*/ 	.word	0x00000000
        /*0020*/ 	.short	0x0005
        /*0022*/ 	.short	0x0028
        /*0024*/ 	.byte	0x00, 0xf4, 0x21, 0x00


	//----- nvinfo : EIATTR_KPARAM_INFO
	.align		4
.L_15:
        /*0028*/ 	.byte	0x04, 0x17
        /*002a*/ 	.short	(.L_17 - .L_16)
.L_16:
        /*002c*/ 	.word	0x00000000
        /*0030*/ 	.short	0x0004
        /*0032*/ 	.short	0x0020
        /*0034*/ 	.byte	0x00, 0xf4, 0x21, 0x00


	//----- nvinfo : EIATTR_KPARAM_INFO
	.align		4
.L_17:
        /*0038*/ 	.byte	0x04, 0x17
        /*003a*/ 	.short	(.L_19 - .L_18)
.L_18:
        /*003c*/ 	.word	0x00000000
        /*0040*/ 	.short	0x0003
        /*0042*/ 	.short	0x0018
        /*0044*/ 	.byte	0x00, 0xf4, 0x21, 0x00


	//----- nvinfo : EIATTR_KPARAM_INFO
	.align		4
.L_19:
        /*0048*/ 	.byte	0x04, 0x17
        /*004a*/ 	.short	(.L_21 - .L_20)
.L_20:
        /*004c*/ 	.word	0x00000000
        /*0050*/ 	.short	0x0002
        /*0052*/ 	.short	0x0010
        /*0054*/ 	.byte	0x00, 0xf4, 0x21, 0x00


	//----- nvinfo : EIATTR_KPARAM_INFO
	.align		4
.L_21:
        /*0058*/ 	.byte	0x04, 0x17
        /*005a*/ 	.short	(.L_23 - .L_22)
.L_22:
        /*005c*/ 	.word	0x00000000
        /*0060*/ 	.short	0x0001
        /*0062*/ 	.short	0x0008
        /*0064*/ 	.byte	0x00, 0xf4, 0x21, 0x00


	//----- nvinfo : EIATTR_KPARAM_INFO
	.align		4
.L_23:
        /*0068*/ 	.byte	0x04, 0x17
        /*006a*/ 	.short	(.L_25 - .L_24)
.L_24:
        /*006c*/ 	.word	0x00000000
        /*0070*/ 	.short	0x0000
        /*0072*/ 	.short	0x0000
        /*0074*/ 	.byte	0x00, 0xf4, 0x21, 0x00


	//----- nvinfo : EIATTR_SPARSE_MMA_MASK
	.align		4
.L_25:
        /*0078*/ 	.byte	0x03, 0x50
        /*007a*/ 	.short	0x0000


	//----- nvinfo : EIATTR_MAXREG_COUNT
	.align		4
        /*007c*/ 	.byte	0x03, 0x1b
        /*007e*/ 	.short	0x00ff


	//----- nvinfo : EIATTR_EXIT_INSTR_OFFSETS
	.align		4
        /*0080*/ 	.byte	0x04, 0x1c
        /*0082*/ 	.short	(.L_27 - .L_26)


	//   ....[0]....
.L_26:
        /*0084*/ 	.word	0x00000360


	//----- nvinfo : EIATTR_REQNTID
	.align		4
.L_27:
        /*0088*/ 	.byte	0x04, 0x10
        /*008a*/ 	.short	(.L_29 - .L_28)
.L_28:
        /*008c*/ 	.word	0x00000080
        /*0090*/ 	.word	0x00000001
        /*0094*/ 	.word	0x00000001


	//----- nvinfo : EIATTR_CBANK_PARAM_SIZE
	.align		4
.L_29:
        /*0098*/ 	.byte	0x03, 0x19
        /*009a*/ 	.short	0x0034


	//----- nvinfo : EIATTR_PARAM_CBANK
	.align		4
        /*009c*/ 	.byte	0x04, 0x0a
        /*009e*/ 	.short	(.L_31 - .L_30)
	.align		4
.L_30:
        /*00a0*/ 	.word	index@(.nv.constant0.triton_poi_fused__native_batch_norm_legit_no_training_relu_8)
        /*00a4*/ 	.short	0x0210
        /*00a6*/ 	.short	0x0034


	//----- nvinfo : EIATTR_SW_WAR
	.align		4
.L_31:
        /*00a8*/ 	.byte	0x04, 0x36
        /*00aa*/ 	.short	(.L_33 - .L_32)
.L_32:
        /*00ac*/ 	.word	0x00000008
.L_33:


//--------------------- .nv.callgraph             --------------------------
	.section	.nv.callgraph,"",@"SHT_CUDA_CALLGRAPH"
	.align	4
	.sectionentsize	8
	.align		4
        /*0000*/ 	.word	0x00000000
	.align		4
        /*0004*/ 	.word	0xffffffff
	.align		4
        /*0008*/ 	.word	0x00000000
	.align		4
        /*000c*/ 	.word	0xfffffffe
	.align		4
        /*0010*/ 	.word	0x00000000
	.align		4
        /*0014*/ 	.word	0xfffffffd
	.align		4
        /*0018*/ 	.word	0x00000000
	.align		4
        /*001c*/ 	.word	0xfffffffc


//--------------------- .nv.constant4             --------------------------
	.section	.nv.constant4,"a",@progbits
	.align	8
	.align		8
.nv.constant4:
        /*0000*/ 	.dword	_$_str
	.align		8
        /*0008*/ 	.dword	_$_str_$_2


//--------------------- .text.triton_poi_fused__native_batch_norm_legit_no_training_relu_8 --------------------------
	.section	.text.triton_poi_fused__native_batch_norm_legit_no_training_relu_8,"ax",@progbits
	.align	128
        .global         triton_poi_fused__native_batch_norm_legit_no_training_relu_8
        .type           triton_poi_fused__native_batch_norm_legit_no_training_relu_8,@function
        .size           triton_poi_fused__native_batch_norm_legit_no_training_relu_8,(.L_x_1 - triton_poi_fused__native_batch_norm_legit_no_training_relu_8)
        .other          triton_poi_fused__native_batch_norm_legit_no_training_relu_8,@"STO_CUDA_ENTRY STV_DEFAULT"
triton_poi_fused__native_batch_norm_legit_no_training_relu_8:
.text.triton_poi_fused__native_batch_norm_legit_no_training_relu_8:
[----:B------:R-:W-:Y:S01]  /*0000*/  LDC R1, c[0x0][0x28] ;  /* 0x00000a00ff017b82 */ /* 0x000fe20000000800 */
[----:B------:R-:W1:Y:S07]  /*0010*/  S2R R0, SR_TID.X ;  /* 0x0000000000007919 */ /* 0x000e6e0000002100 */
[----:B------:R-:W2:Y:S01]  /*0020*/  LDC.64 R6, c[0x0][0x220] ;  /* 0x00008800ff067b82 */ /* 0x000ea20000000a00 */
[----:B------:R-:W-:Y:S01]  /*0030*/  ULDC.64 UR4, c[0x0][0x208] ;  /* 0x0000820000047ab9 */ /* 0x000fe20000000a00 */
[----:B------:R-:W3:Y:S06]  /*0040*/  S2R R5, SR_CTAID.X ;  /* 0x0000000000057919 */ /* 0x000eec0000002500 */
[----:B------:R-:W4:Y:S08]  /*0050*/  LDC.64 R8, c[0x0][0x228] ;  /* 0x00008a00ff087b82 */ /* 0x000f300000000a00 */
[----:B------:R-:W5:Y:S01]  /*0060*/  LDC.64 R10, c[0x0][0x230] ;  /* 0x00008c00ff0a7b82 */ /* 0x000f620000000a00 */
[----:B-1----:R-:W-:-:S02]  /*0070*/  SHF.L.U32 R0, R0, 0x1, RZ ;  /* 0x0000000100007819 */ /* 0x002fc400000006ff */
[----:B---3--:R-:W-:Y:S02]  /*0080*/  SHF.R.S32.HI R3, RZ, 0x17, R5 ;  /* 0x00000017ff037819 */ /* 0x008fe40000011405 */
[----:B------:R-:W-:Y:S02]  /*0090*/  LOP3.LUT R0, R0, 0xfe, RZ, 0xc0, !PT ;  /* 0x000000fe00007812 */ /* 0x000fe400078ec0ff */
[----:B------:R-:W-:Y:S02]  /*00a0*/  SGXT R3, R3, 0x1 ;  /* 0x000000010303781a */ /* 0x000fe40000000200 */
[----:B------:R-:W-:Y:S02]  /*00b0*/  LEA R0, R5, R0, 0x8 ;  /* 0x0000000005007211 */ /* 0x000fe400078e40ff */
[----:B------:R-:W1:Y:S02]  /*00c0*/  LDC.64 R4, c[0x0][0x218] ;  /* 0x00008600ff047b82 */ /* 0x000e640000000a00 */
[----:B------:R-:W-:-:S04]  /*00d0*/  LEA.HI R3, R3, R0, RZ, 0x4 ;  /* 0x0000000003037211 */ /* 0x000fc800078f20ff */
[--C-:B------:R-:W-:Y:S02]  /*00e0*/  SHF.R.S32.HI R2, RZ, 0x4, R3.reuse ;  /* 0x00000004ff027819 */ /* 0x100fe40000011403 */
[----:B------:R-:W-:-:S04]  /*00f0*/  SHF.R.S32.HI R3, RZ, 0x1f, R3 ;  /* 0x0000001fff037819 */ /* 0x000fc80000011403 */
[----:B------:R-:W-:-:S04]  /*0100*/  LEA.HI R3, R3, R2, RZ, 0x9 ;  /* 0x0000000203037211 */ /* 0x000fc800078f48ff */
[----:B------:R-:W-:-:S04]  /*0110*/  LOP3.LUT R3, R3, 0xfffffe00, RZ, 0xc0, !PT ;  /* 0xfffffe0003037812 */ /* 0x000fc800078ec0ff */
[----:B------:R-:W-:Y:S02]  /*0120*/  IADD3 R13, R2, -R3, RZ ;  /* 0x80000003020d7210 */ /* 0x000fe40007ffe0ff */
[----:B------:R-:W3:Y:S03]  /*0130*/  LDC.64 R2, c[0x0][0x210] ;  /* 0x00008400ff027b82 */ /* 0x000ee60000000a00 */
[----:B--2---:R-:W-:-:S06]  /*0140*/  IMAD.WIDE R6, R13, 0x4, R6 ;  /* 0x000000040d067825 */ /* 0x004fcc00078e0206 */
[----:B------:R-:W2:Y:S01]  /*0150*/  LDG.E.EL R6, desc[UR4][R6.64] ;  /* 0x0000000406067981 */ /* 0x000ea2000c2e1900 */
[----:B-1----:R-:W-:-:S05]  /*0160*/  IMAD.WIDE R4, R13, 0x4, R4 ;  /* 0x000000040d047825 */ /* 0x002fca00078e0204 */
[----:B------:R1:W2:Y:S01]  /*0170*/  LDG.E.EL R12, desc[UR4][R4.64] ;  /* 0x00000004040c7981 */ /* 0x0002a2000c2e1900 */
[----:B---3--:R-:W-:Y:S01]  /*0180*/  IMAD.WIDE R2, R0, 0x4, R2 ;  /* 0x0000000400027825 */ /* 0x008fe200078e0202 */
[----:B------:R-:W-:Y:S01]  /*0190*/  HFMA2.MMA R14, -RZ, RZ, 1.625, 0 ;  /* 0x3e800000ff0e7435 */ /* 0x000fe200000001ff */
[----:B-1----:R-:W1:Y:S04]  /*01a0*/  LDC.64 R4, c[0x0][0x238] ;  /* 0x00008e00ff047b82 */ /* 0x002e680000000a00 */
[----:B------:R-:W3:Y:S01]  /*01b0*/  LDG.E.64 R2, desc[UR4][R2.64] ;  /* 0x0000000402027981 */ /* 0x000ee2000c1e1b00 */
[----:B----4-:R-:W-:-:S04]  /*01c0*/  IMAD.WIDE R8, R13, 0x4, R8 ;  /* 0x000000040d087825 */ /* 0x010fc800078e0208 */
[----:B-----5:R-:W-:Y:S02]  /*01d0*/  IMAD.WIDE R10, R13, 0x4, R10 ;  /* 0x000000040d0a7825 */ /* 0x020fe400078e020a */
[----:B------:R-:W4:Y:S04]  /*01e0*/  LDG.E.EL R8, desc[UR4][R8.64] ;  /* 0x0000000408087981 */ /* 0x000f28000c2e1900 */
[----:B------:R-:W4:Y:S01]  /*01f0*/  LDG.E.EL R11, desc[UR4][R10.64] ;  /* 0x000000040a0b7981 */ /* 0x000f22000c2e1900 */
[----:B-1----:R-:W-:-:S04]  /*0200*/  IMAD.WIDE R4, R0, 0x4, R4 ;  /* 0x0000000400047825 */ /* 0x002fc800078e0204 */
[----:B--2---:R-:W-:-:S04]  /*0210*/  FADD R6, R6, 9.9999997473787516356e-06 ;  /* 0x3727c5ac06067421 */ /* 0x004fc80000000000 */
[----:B------:R-:W1:Y:S02]  /*0220*/  MUFU.SQRT R7, R6 ;  /* 0x0000000600077308 */ /* 0x000e640000002000 */
[C---:B-1----:R-:W-:Y:S02]  /*0230*/  FSETP.GT.AND P0, PT, R7.reuse, 8.50705917302346158658e+37, PT ;  /* 0x7e8000000700780b */ /* 0x042fe40003f04000 */
[----:B------:R-:W-:-:S11]  /*0240*/  FSETP.GEU.AND P1, PT, R7, 1.175494350822287508e-38, PT ;  /* 0x008000000700780b */ /* 0x000fd60003f2e000 */
[----:B------:R-:W-:-:S04]  /*0250*/  @P0 FMUL R7, R7, 0.25 ;  /* 0x3e80000007070820 */ /* 0x000fc80000400000 */
[----:B------:R-:W-:-:S06]  /*0260*/  @!P1 FMUL R7, R7, 16777216 ;  /* 0x4b80000007079820 */ /* 0x000fcc0000400000 */
[----:B------:R-:W1:Y:S01]  /*0270*/  MUFU.RCP R7, R7 ;  /* 0x0000000700077308 */ /* 0x000e620000001000 */
[----:B------:R-:W-:Y:S01]  /*0280*/  FSEL R14, R14, 1, P0 ;  /* 0x3f8000000e0e7808 */ /* 0x000fe20000000000 */
[----:B---3--:R-:W-:-:S04]  /*0290*/  FADD R2, R2, -R12 ;  /* 0x8000000c02027221 */ /* 0x008fc80000000000 */
[----:B------:R-:W-:Y:S01]  /*02a0*/  @!P1 FMUL R14, R14, 16777216 ;  /* 0x4b8000000e0e9820 */ /* 0x000fe20000400000 */
[----:B------:R-:W-:-:S03]  /*02b0*/  FADD R3, R3, -R12 ;  /* 0x8000000c03037221 */ /* 0x000fc60000000000 */
[----:B-1----:R-:W-:-:S04]  /*02c0*/  FMUL R14, R7, R14 ;  /* 0x0000000e070e7220 */ /* 0x002fc80000400000 */
[-C--:B------:R-:W-:Y:S01]  /*02d0*/  FMUL R2, R2, R14.reuse ;  /* 0x0000000e02027220 */ /* 0x080fe20000400000 */
[----:B------:R-:W-:-:S03]  /*02e0*/  FMUL R14, R3, R14 ;  /* 0x0000000e030e7220 */ /* 0x000fc60000400000 */
[C-C-:B----4-:R-:W-:Y:S01]  /*02f0*/  FFMA R2, R8.reuse, R2, R11.reuse ;  /* 0x0000000208027223 */ /* 0x150fe2000000000b */
[----:B------:R-:W-:-:S04]  /*0300*/  FFMA R14, R8, R14, R11 ;  /* 0x0000000e080e7223 */ /* 0x000fc8000000000b */
[----:B------:R-:W-:Y:S02]  /*0310*/  FSETP.GEU.AND P0, PT, R2, RZ, PT ;  /* 0x000000ff0200720b */ /* 0x000fe40003f0e000 */
[----:B------:R-:W-:Y:S02]  /*0320*/  FSETP.GEU.AND P1, PT, R14, RZ, PT ;  /* 0x000000ff0e00720b */ /* 0x000fe40003f2e000 */
[----:B------:R-:W-:Y:S02]  /*0330*/  FSEL R2, R2, RZ, P0 ;  /* 0x000000ff02027208 */ /* 0x000fe40000000000 */
[----:B------:R-:W-:-:S05]  /*0340*/  FSEL R3, R14, RZ, P1 ;  /* 0x000000ff0e037208 */ /* 0x000fca0000800000 */
[----:B------:R-:W-:Y:S01]  /*0350*/  STG.E.64 desc[UR4][R4.64], R2 ;  /* 0x0000000204007986 */ /* 0x000fe2000c101b04 */
[----:B------:R-:W-:Y:S05]  /*0360*/  EXIT ;  /* 0x000000000000794d */ /* 0x000fea0003800000 */
.L_x_0:
[----:B------:R-:W-:-:S00]  /*0370*/  BRA `(.L_x_0) ;  /* 0xfffffffc00fc7947 */ /* 0x000fc0000383ffff */
[----:B------:R-:W-:-:S00]  /*0380*/  NOP ;  /* 0x0000000000007918 */ /* 0x000fc00000000000 */
[----:B------:R-:W-:-:S00]  /*0390*/  NOP ;  /* 0x0000000000007918 */ /* 0x000fc00000000000 */
[----:B------:R-:W-:-:S00]  /*03a0*/  NOP ;  /* 0x0000000000007918 */ /* 0x000fc00000000000 */
[----:B------:R-:W-:-:S00]  /*03b0*/  NOP ;  /* 0x0000000000007918 */ /* 0x000fc00000000000 */
[----:B------:R-:W-:-:S00]  /*03c0*/  NOP ;  /* 0x0000000000007918 */ /* 0x000fc00000000000 */
[----:B------:R-:W-:-:S00]  /*03d0*/  NOP ;  /* 0x0000000000007918 */ /* 0x000fc00000000000 */
[----:B------:R-:W-:-:S00]  /*03e0*/  NOP ;  /* 0x0000000000007918 */ /* 0x000fc00000000000 */
[----:B------:R-:W-:-:S00]  /*03f0*/  NOP ;  /* 0x0000000000007918 */ /* 0x000fc00000000000 */
.L_x_1:


//--------------------- .nv.global.init           --------------------------
	.section	.nv.global.init,"aw",@progbits
.nv.global.init:
	.type		_$_str,@object
	.size		_$_str,(_$_str_$_2 - _$_str)
_$_str:
        /*0000*/ 	.byte	0x5f, 0x5f, 0x43, 0x55, 0x44, 0x41, 0x5f, 0x46, 0x54, 0x5a, 0x00
	.type		_$_str_$_2,@object
	.size		_$_str_$_2,(.L_1 - _$_str_$_2)
_$_str_$_2:
        /*000b*/ 	.byte	0x5f, 0x5f, 0x43, 0x55, 0x44, 0x41, 0x5f, 0x50, 0x52, 0x45, 0x43, 0x5f, 0x53, 0x51, 0x52, 0x54
        /*001b*/ 	.byte	0x00
.L_1:


//--------------------- .nv.constant0.triton_poi_fused__native_batch_norm_legit_no_training_relu_8 --------------------------
	.section	.nv.constant0.triton_poi_fused__native_batch_norm_legit_no_training_relu_8,"a",@progbits
	.sectionflags	@""
	.align	4
.nv.constant0.triton_poi_fused__native_batch_norm_legit_no_training_relu_8:
	.zero		580
